//
// Generated by NVIDIA NVVM Compiler
//
// Compiler Build ID: CL-36424714
// Cuda compilation tools, release 13.0, V13.0.88
// Based on NVVM 20.0.0
//

.version 9.0
.target sm_100
.address_size 64

	// .globl	_Z7spRMultiPKiS0_PKfS2_Pf

.visible .entry _Z7spRMultiPKiS0_PKfS2_Pf(
	.param .u32 _Z7spRMultiPKiS0_PKfS2_Pf_param_0,
	.param .u64 .ptr .align 1 _Z7spRMultiPKiS0_PKfS2_Pf_param_1,
	.param .u64 .ptr .align 1 _Z7spRMultiPKiS0_PKfS2_Pf_param_2,
	.param .u64 .ptr .align 1 _Z7spRMultiPKiS0_PKfS2_Pf_param_3,
	.param .u64 .ptr .align 1 _Z7spRMultiPKiS0_PKfS2_Pf_param_4,
	.param .u64 .ptr .align 1 _Z7spRMultiPKiS0_PKfS2_Pf_param_5
)
{
	.reg .pred 	%p<10>;
	.reg .b32 	%r<65>;
	.reg .b32 	%f<112>;
	.reg .b64 	%rd<89>;

	ld.param.u64 	%rd7, [_Z7spRMultiPKiS0_PKfS2_Pf_param_1];
	ld.param.u64 	%rd8, [_Z7spRMultiPKiS0_PKfS2_Pf_param_2];
	ld.param.u64 	%rd9, [_Z7spRMultiPKiS0_PKfS2_Pf_param_3];
	ld.param.u64 	%rd10, [_Z7spRMultiPKiS0_PKfS2_Pf_param_4];
	ld.param.u64 	%rd6, [_Z7spRMultiPKiS0_PKfS2_Pf_param_5];
	cvta.to.global.u64 	%rd1, %rd10;
	cvta.to.global.u64 	%rd2, %rd9;
	cvta.to.global.u64 	%rd3, %rd8;
	cvta.to.global.u64 	%rd11, %rd7;
	mov.u32 	%r23, %ctaid.x;
	mov.u32 	%r24, %ntid.x;
	mov.u32 	%r25, %tid.x;
	mad.lo.s32 	%r1, %r23, %r24, %r25;
	mul.wide.u32 	%rd12, %r1, 4;
	add.s64 	%rd13, %rd11, %rd12;
	ld.global.u32 	%r60, [%rd13];
	add.s32 	%r26, %r1, 1;
	mul.wide.u32 	%rd14, %r26, 4;
	add.s64 	%rd15, %rd11, %rd14;
	ld.global.u32 	%r3, [%rd15];
	setp.ge.s32 	%p1, %r60, %r3;
	mov.f32 	%f111, 0f00000000;
	@%p1 bra 	$L__BB0_13;
	sub.s32 	%r4, %r3, %r60;
	and.b32  	%r5, %r4, 15;
	sub.s32 	%r27, %r60, %r3;
	setp.gt.u32 	%p2, %r27, -16;
	mov.f32 	%f111, 0f00000000;
	@%p2 bra 	$L__BB0_4;
	and.b32  	%r28, %r4, -16;
	neg.s32 	%r58, %r28;
	add.s64 	%rd4, %rd3, 32;
	add.s64 	%rd5, %rd2, 32;
	mov.f32 	%f111, 0f00000000;
$L__BB0_3:
	.pragma "nounroll";
	mul.wide.s32 	%rd16, %r60, 4;
	add.s64 	%rd17, %rd4, %rd16;
	add.s64 	%rd18, %rd5, %rd16;
	ld.global.u32 	%r29, [%rd17+-32];
	ld.global.f32 	%f18, [%rd18+-32];
	mul.wide.s32 	%rd19, %r29, 4;
	add.s64 	%rd20, %rd1, %rd19;
	ld.global.f32 	%f19, [%rd20];
	fma.rn.f32 	%f20, %f18, %f19, %f111;
	ld.global.u32 	%r30, [%rd17+-28];
	ld.global.f32 	%f21, [%rd18+-28];
	mul.wide.s32 	%rd21, %r30, 4;
	add.s64 	%rd22, %rd1, %rd21;
	ld.global.f32 	%f22, [%rd22];
	fma.rn.f32 	%f23, %f21, %f22, %f20;
	ld.global.u32 	%r31, [%rd17+-24];
	ld.global.f32 	%f24, [%rd18+-24];
	mul.wide.s32 	%rd23, %r31, 4;
	add.s64 	%rd24, %rd1, %rd23;
	ld.global.f32 	%f25, [%rd24];
	fma.rn.f32 	%f26, %f24, %f25, %f23;
	ld.global.u32 	%r32, [%rd17+-20];
	ld.global.f32 	%f27, [%rd18+-20];
	mul.wide.s32 	%rd25, %r32, 4;
	add.s64 	%rd26, %rd1, %rd25;
	ld.global.f32 	%f28, [%rd26];
	fma.rn.f32 	%f29, %f27, %f28, %f26;
	ld.global.u32 	%r33, [%rd17+-16];
	ld.global.f32 	%f30, [%rd18+-16];
	mul.wide.s32 	%rd27, %r33, 4;
	add.s64 	%rd28, %rd1, %rd27;
	ld.global.f32 	%f31, [%rd28];
	fma.rn.f32 	%f32, %f30, %f31, %f29;
	ld.global.u32 	%r34, [%rd17+-12];
	ld.global.f32 	%f33, [%rd18+-12];
	mul.wide.s32 	%rd29, %r34, 4;
	add.s64 	%rd30, %rd1, %rd29;
	ld.global.f32 	%f34, [%rd30];
	fma.rn.f32 	%f35, %f33, %f34, %f32;
	ld.global.u32 	%r35, [%rd17+-8];
	ld.global.f32 	%f36, [%rd18+-8];
	mul.wide.s32 	%rd31, %r35, 4;
	add.s64 	%rd32, %rd1, %rd31;
	ld.global.f32 	%f37, [%rd32];
	fma.rn.f32 	%f38, %f36, %f37, %f35;
	ld.global.u32 	%r36, [%rd17+-4];
	ld.global.f32 	%f39, [%rd18+-4];
	mul.wide.s32 	%rd33, %r36, 4;
	add.s64 	%rd34, %rd1, %rd33;
	ld.global.f32 	%f40, [%rd34];
	fma.rn.f32 	%f41, %f39, %f40, %f38;
	ld.global.u32 	%r37, [%rd17];
	ld.global.f32 	%f42, [%rd18];
	mul.wide.s32 	%rd35, %r37, 4;
	add.s64 	%rd36, %rd1, %rd35;
	ld.global.f32 	%f43, [%rd36];
	fma.rn.f32 	%f44, %f42, %f43, %f41;
	ld.global.u32 	%r38, [%rd17+4];
	ld.global.f32 	%f45, [%rd18+4];
	mul.wide.s32 	%rd37, %r38, 4;
	add.s64 	%rd38, %rd1, %rd37;
	ld.global.f32 	%f46, [%rd38];
	fma.rn.f32 	%f47, %f45, %f46, %f44;
	ld.global.u32 	%r39, [%rd17+8];
	ld.global.f32 	%f48, [%rd18+8];
	mul.wide.s32 	%rd39, %r39, 4;
	add.s64 	%rd40, %rd1, %rd39;
	ld.global.f32 	%f49, [%rd40];
	fma.rn.f32 	%f50, %f48, %f49, %f47;
	ld.global.u32 	%r40, [%rd17+12];
	ld.global.f32 	%f51, [%rd18+12];
	mul.wide.s32 	%rd41, %r40, 4;
	add.s64 	%rd42, %rd1, %rd41;
	ld.global.f32 	%f52, [%rd42];
	fma.rn.f32 	%f53, %f51, %f52, %f50;
	ld.global.u32 	%r41, [%rd17+16];
	ld.global.f32 	%f54, [%rd18+16];
	mul.wide.s32 	%rd43, %r41, 4;
	add.s64 	%rd44, %rd1, %rd43;
	ld.global.f32 	%f55, [%rd44];
	fma.rn.f32 	%f56, %f54, %f55, %f53;
	ld.global.u32 	%r42, [%rd17+20];
	ld.global.f32 	%f57, [%rd18+20];
	mul.wide.s32 	%rd45, %r42, 4;
	add.s64 	%rd46, %rd1, %rd45;
	ld.global.f32 	%f58, [%rd46];
	fma.rn.f32 	%f59, %f57, %f58, %f56;
	ld.global.u32 	%r43, [%rd17+24];
	ld.global.f32 	%f60, [%rd18+24];
	mul.wide.s32 	%rd47, %r43, 4;
	add.s64 	%rd48, %rd1, %rd47;
	ld.global.f32 	%f61, [%rd48];
	fma.rn.f32 	%f62, %f60, %f61, %f59;
	ld.global.u32 	%r44, [%rd17+28];
	ld.global.f32 	%f63, [%rd18+28];
	mul.wide.s32 	%rd49, %r44, 4;
	add.s64 	%rd50, %rd1, %rd49;
	ld.global.f32 	%f64, [%rd50];
	fma.rn.f32 	%f111, %f63, %f64, %f62;
	add.s32 	%r60, %r60, 16;
	add.s32 	%r58, %r58, 16;
	setp.ne.s32 	%p3, %r58, 0;
	@%p3 bra 	$L__BB0_3;
$L__BB0_4:
	setp.eq.s32 	%p4, %r5, 0;
	@%p4 bra 	$L__BB0_13;
	and.b32  	%r12, %r4, 7;
	setp.lt.u32 	%p5, %r5, 8;
	@%p5 bra 	$L__BB0_7;
	mul.wide.s32 	%rd51, %r60, 4;
	add.s64 	%rd52, %rd3, %rd51;
	ld.global.u32 	%r45, [%rd52];
	add.s64 	%rd53, %rd2, %rd51;
	ld.global.f32 	%f66, [%rd53];
	mul.wide.s32 	%rd54, %r45, 4;
	add.s64 	%rd55, %rd1, %rd54;
	ld.global.f32 	%f67, [%rd55];
	fma.rn.f32 	%f68, %f66, %f67, %f111;
	ld.global.u32 	%r46, [%rd52+4];
	ld.global.f32 	%f69, [%rd53+4];
	mul.wide.s32 	%rd56, %r46, 4;
	add.s64 	%rd57, %rd1, %rd56;
	ld.global.f32 	%f70, [%rd57];
	fma.rn.f32 	%f71, %f69, %f70, %f68;
	ld.global.u32 	%r47, [%rd52+8];
	ld.global.f32 	%f72, [%rd53+8];
	mul.wide.s32 	%rd58, %r47, 4;
	add.s64 	%rd59, %rd1, %rd58;
	ld.global.f32 	%f73, [%rd59];
	fma.rn.f32 	%f74, %f72, %f73, %f71;
	ld.global.u32 	%r48, [%rd52+12];
	ld.global.f32 	%f75, [%rd53+12];
	mul.wide.s32 	%rd60, %r48, 4;
	add.s64 	%rd61, %rd1, %rd60;
	ld.global.f32 	%f76, [%rd61];
	fma.rn.f32 	%f77, %f75, %f76, %f74;
	ld.global.u32 	%r49, [%rd52+16];
	ld.global.f32 	%f78, [%rd53+16];
	mul.wide.s32 	%rd62, %r49, 4;
	add.s64 	%rd63, %rd1, %rd62;
	ld.global.f32 	%f79, [%rd63];
	fma.rn.f32 	%f80, %f78, %f79, %f77;
	ld.global.u32 	%r50, [%rd52+20];
	ld.global.f32 	%f81, [%rd53+20];
	mul.wide.s32 	%rd64, %r50, 4;
	add.s64 	%rd65, %rd1, %rd64;
	ld.global.f32 	%f82, [%rd65];
	fma.rn.f32 	%f83, %f81, %f82, %f80;
	ld.global.u32 	%r51, [%rd52+24];
	ld.global.f32 	%f84, [%rd53+24];
	mul.wide.s32 	%rd66, %r51, 4;
	add.s64 	%rd67, %rd1, %rd66;
	ld.global.f32 	%f85, [%rd67];
	fma.rn.f32 	%f86, %f84, %f85, %f83;
	ld.global.u32 	%r52, [%rd52+28];
	ld.global.f32 	%f87, [%rd53+28];
	mul.wide.s32 	%rd68, %r52, 4;
	add.s64 	%rd69, %rd1, %rd68;
	ld.global.f32 	%f88, [%rd69];
	fma.rn.f32 	%f111, %f87, %f88, %f86;
	add.s32 	%r60, %r60, 8;
$L__BB0_7:
	setp.eq.s32 	%p6, %r12, 0;
	@%p6 bra 	$L__BB0_13;
	and.b32  	%r15, %r4, 3;
	setp.lt.u32 	%p7, %r12, 4;
	@%p7 bra 	$L__BB0_10;
	mul.wide.s32 	%rd70, %r60, 4;
	add.s64 	%rd71, %rd3, %rd70;
	ld.global.u32 	%r53, [%rd71];
	add.s64 	%rd72, %rd2, %rd70;
	ld.global.f32 	%f90, [%rd72];
	mul.wide.s32 	%rd73, %r53, 4;
	add.s64 	%rd74, %rd1, %rd73;
	ld.global.f32 	%f91, [%rd74];
	fma.rn.f32 	%f92, %f90, %f91, %f111;
	ld.global.u32 	%r54, [%rd71+4];
	ld.global.f32 	%f93, [%rd72+4];
	mul.wide.s32 	%rd75, %r54, 4;
	add.s64 	%rd76, %rd1, %rd75;
	ld.global.f32 	%f94, [%rd76];
	fma.rn.f32 	%f95, %f93, %f94, %f92;
	ld.global.u32 	%r55, [%rd71+8];
	ld.global.f32 	%f96, [%rd72+8];
	mul.wide.s32 	%rd77, %r55, 4;
	add.s64 	%rd78, %rd1, %rd77;
	ld.global.f32 	%f97, [%rd78];
	fma.rn.f32 	%f98, %f96, %f97, %f95;
	ld.global.u32 	%r56, [%rd71+12];
	ld.global.f32 	%f99, [%rd72+12];
	mul.wide.s32 	%rd79, %r56, 4;
	add.s64 	%rd80, %rd1, %rd79;
	ld.global.f32 	%f100, [%rd80];
	fma.rn.f32 	%f111, %f99, %f100, %f98;
	add.s32 	%r60, %r60, 4;
$L__BB0_10:
	setp.eq.s32 	%p8, %r15, 0;
	@%p8 bra 	$L__BB0_13;
	neg.s32 	%r63, %r15;
$L__BB0_12:
	.pragma "nounroll";
	mul.wide.s32 	%rd81, %r60, 4;
	add.s64 	%rd82, %rd2, %rd81;
	add.s64 	%rd83, %rd3, %rd81;
	ld.global.u32 	%r57, [%rd83];
	ld.global.f32 	%f101, [%rd82];
	mul.wide.s32 	%rd84, %r57, 4;
	add.s64 	%rd85, %rd1, %rd84;
	ld.global.f32 	%f102, [%rd85];
	fma.rn.f32 	%f111, %f101, %f102, %f111;
	add.s32 	%r60, %r60, 1;
	add.s32 	%r63, %r63, 1;
	setp.ne.s32 	%p9, %r63, 0;
	@%p9 bra 	$L__BB0_12;
$L__BB0_13:
	cvta.to.global.u64 	%rd86, %rd6;
	add.s64 	%rd88, %rd86, %rd12;
	st.global.f32 	[%rd88], %f111;
	ret;

}
	// .globl	_Z10spRMultSubiPKiS0_PKfS2_S2_Pf
.visible .entry _Z10spRMultSubiPKiS0_PKfS2_S2_Pf(
	.param .u32 _Z10spRMultSubiPKiS0_PKfS2_S2_Pf_param_0,
	.param .u64 .ptr .align 1 _Z10spRMultSubiPKiS0_PKfS2_S2_Pf_param_1,
	.param .u64 .ptr .align 1 _Z10spRMultSubiPKiS0_PKfS2_S2_Pf_param_2,
	.param .u64 .ptr .align 1 _Z10spRMultSubiPKiS0_PKfS2_S2_Pf_param_3,
	.param .u64 .ptr .align 1 _Z10spRMultSubiPKiS0_PKfS2_S2_Pf_param_4,
	.param .u64 .ptr .align 1 _Z10spRMultSubiPKiS0_PKfS2_S2_Pf_param_5,
	.param .u64 .ptr .align 1 _Z10spRMultSubiPKiS0_PKfS2_S2_Pf_param_6
)
{
	.reg .pred 	%p<10>;
	.reg .b32 	%r<65>;
	.reg .b32 	%f<114>;
	.reg .b64 	%rd<92>;

	ld.param.u64 	%rd8, [_Z10spRMultSubiPKiS0_PKfS2_S2_Pf_param_1];
	ld.param.u64 	%rd9, [_Z10spRMultSubiPKiS0_PKfS2_S2_Pf_param_2];
	ld.param.u64 	%rd10, [_Z10spRMultSubiPKiS0_PKfS2_S2_Pf_param_3];
	ld.param.u64 	%rd6, [_Z10spRMultSubiPKiS0_PKfS2_S2_Pf_param_4];
	ld.param.u64 	%rd11, [_Z10spRMultSubiPKiS0_PKfS2_S2_Pf_param_5];
	ld.param.u64 	%rd7, [_Z10spRMultSubiPKiS0_PKfS2_S2_Pf_param_6];
	cvta.to.global.u64 	%rd1, %rd11;
	cvta.to.global.u64 	%rd2, %rd10;
	cvta.to.global.u64 	%rd3, %rd9;
	cvta.to.global.u64 	%rd12, %rd8;
	mov.u32 	%r23, %ctaid.x;
	mov.u32 	%r24, %ntid.x;
	mov.u32 	%r25, %tid.x;
	mad.lo.s32 	%r1, %r23, %r24, %r25;
	mul.wide.u32 	%rd13, %r1, 4;
	add.s64 	%rd14, %rd12, %rd13;
	ld.global.u32 	%r60, [%rd14];
	add.s32 	%r26, %r1, 1;
	mul.wide.u32 	%rd15, %r26, 4;
	add.s64 	%rd16, %rd12, %rd15;
	ld.global.u32 	%r3, [%rd16];
	setp.ge.s32 	%p1, %r60, %r3;
	mov.f32 	%f113, 0f00000000;
	@%p1 bra 	$L__BB1_13;
	sub.s32 	%r4, %r3, %r60;
	and.b32  	%r5, %r4, 15;
	sub.s32 	%r27, %r60, %r3;
	setp.gt.u32 	%p2, %r27, -16;
	mov.f32 	%f113, 0f00000000;
	@%p2 bra 	$L__BB1_4;
	and.b32  	%r28, %r4, -16;
	neg.s32 	%r58, %r28;
	add.s64 	%rd4, %rd3, 32;
	add.s64 	%rd5, %rd2, 32;
	mov.f32 	%f113, 0f00000000;
$L__BB1_3:
	.pragma "nounroll";
	mul.wide.s32 	%rd17, %r60, 4;
	add.s64 	%rd18, %rd4, %rd17;
	add.s64 	%rd19, %rd5, %rd17;
	ld.global.u32 	%r29, [%rd18+-32];
	ld.global.f32 	%f18, [%rd19+-32];
	mul.wide.s32 	%rd20, %r29, 4;
	add.s64 	%rd21, %rd1, %rd20;
	ld.global.f32 	%f19, [%rd21];
	fma.rn.f32 	%f20, %f18, %f19, %f113;
	ld.global.u32 	%r30, [%rd18+-28];
	ld.global.f32 	%f21, [%rd19+-28];
	mul.wide.s32 	%rd22, %r30, 4;
	add.s64 	%rd23, %rd1, %rd22;
	ld.global.f32 	%f22, [%rd23];
	fma.rn.f32 	%f23, %f21, %f22, %f20;
	ld.global.u32 	%r31, [%rd18+-24];
	ld.global.f32 	%f24, [%rd19+-24];
	mul.wide.s32 	%rd24, %r31, 4;
	add.s64 	%rd25, %rd1, %rd24;
	ld.global.f32 	%f25, [%rd25];
	fma.rn.f32 	%f26, %f24, %f25, %f23;
	ld.global.u32 	%r32, [%rd18+-20];
	ld.global.f32 	%f27, [%rd19+-20];
	mul.wide.s32 	%rd26, %r32, 4;
	add.s64 	%rd27, %rd1, %rd26;
	ld.global.f32 	%f28, [%rd27];
	fma.rn.f32 	%f29, %f27, %f28, %f26;
	ld.global.u32 	%r33, [%rd18+-16];
	ld.global.f32 	%f30, [%rd19+-16];
	mul.wide.s32 	%rd28, %r33, 4;
	add.s64 	%rd29, %rd1, %rd28;
	ld.global.f32 	%f31, [%rd29];
	fma.rn.f32 	%f32, %f30, %f31, %f29;
	ld.global.u32 	%r34, [%rd18+-12];
	ld.global.f32 	%f33, [%rd19+-12];
	mul.wide.s32 	%rd30, %r34, 4;
	add.s64 	%rd31, %rd1, %rd30;
	ld.global.f32 	%f34, [%rd31];
	fma.rn.f32 	%f35, %f33, %f34, %f32;
	ld.global.u32 	%r35, [%rd18+-8];
	ld.global.f32 	%f36, [%rd19+-8];
	mul.wide.s32 	%rd32, %r35, 4;
	add.s64 	%rd33, %rd1, %rd32;
	ld.global.f32 	%f37, [%rd33];
	fma.rn.f32 	%f38, %f36, %f37, %f35;
	ld.global.u32 	%r36, [%rd18+-4];
	ld.global.f32 	%f39, [%rd19+-4];
	mul.wide.s32 	%rd34, %r36, 4;
	add.s64 	%rd35, %rd1, %rd34;
	ld.global.f32 	%f40, [%rd35];
	fma.rn.f32 	%f41, %f39, %f40, %f38;
	ld.global.u32 	%r37, [%rd18];
	ld.global.f32 	%f42, [%rd19];
	mul.wide.s32 	%rd36, %r37, 4;
	add.s64 	%rd37, %rd1, %rd36;
	ld.global.f32 	%f43, [%rd37];
	fma.rn.f32 	%f44, %f42, %f43, %f41;
	ld.global.u32 	%r38, [%rd18+4];
	ld.global.f32 	%f45, [%rd19+4];
	mul.wide.s32 	%rd38, %r38, 4;
	add.s64 	%rd39, %rd1, %rd38;
	ld.global.f32 	%f46, [%rd39];
	fma.rn.f32 	%f47, %f45, %f46, %f44;
	ld.global.u32 	%r39, [%rd18+8];
	ld.global.f32 	%f48, [%rd19+8];
	mul.wide.s32 	%rd40, %r39, 4;
	add.s64 	%rd41, %rd1, %rd40;
	ld.global.f32 	%f49, [%rd41];
	fma.rn.f32 	%f50, %f48, %f49, %f47;
	ld.global.u32 	%r40, [%rd18+12];
	ld.global.f32 	%f51, [%rd19+12];
	mul.wide.s32 	%rd42, %r40, 4;
	add.s64 	%rd43, %rd1, %rd42;
	ld.global.f32 	%f52, [%rd43];
	fma.rn.f32 	%f53, %f51, %f52, %f50;
	ld.global.u32 	%r41, [%rd18+16];
	ld.global.f32 	%f54, [%rd19+16];
	mul.wide.s32 	%rd44, %r41, 4;
	add.s64 	%rd45, %rd1, %rd44;
	ld.global.f32 	%f55, [%rd45];
	fma.rn.f32 	%f56, %f54, %f55, %f53;
	ld.global.u32 	%r42, [%rd18+20];
	ld.global.f32 	%f57, [%rd19+20];
	mul.wide.s32 	%rd46, %r42, 4;
	add.s64 	%rd47, %rd1, %rd46;
	ld.global.f32 	%f58, [%rd47];
	fma.rn.f32 	%f59, %f57, %f58, %f56;
	ld.global.u32 	%r43, [%rd18+24];
	ld.global.f32 	%f60, [%rd19+24];
	mul.wide.s32 	%rd48, %r43, 4;
	add.s64 	%rd49, %rd1, %rd48;
	ld.global.f32 	%f61, [%rd49];
	fma.rn.f32 	%f62, %f60, %f61, %f59;
	ld.global.u32 	%r44, [%rd18+28];
	ld.global.f32 	%f63, [%rd19+28];
	mul.wide.s32 	%rd50, %r44, 4;
	add.s64 	%rd51, %rd1, %rd50;
	ld.global.f32 	%f64, [%rd51];
	fma.rn.f32 	%f113, %f63, %f64, %f62;
	add.s32 	%r60, %r60, 16;
	add.s32 	%r58, %r58, 16;
	setp.ne.s32 	%p3, %r58, 0;
	@%p3 bra 	$L__BB1_3;
$L__BB1_4:
	setp.eq.s32 	%p4, %r5, 0;
	@%p4 bra 	$L__BB1_13;
	and.b32  	%r12, %r4, 7;
	setp.lt.u32 	%p5, %r5, 8;
	@%p5 bra 	$L__BB1_7;
	mul.wide.s32 	%rd52, %r60, 4;
	add.s64 	%rd53, %rd3, %rd52;
	ld.global.u32 	%r45, [%rd53];
	add.s64 	%rd54, %rd2, %rd52;
	ld.global.f32 	%f66, [%rd54];
	mul.wide.s32 	%rd55, %r45, 4;
	add.s64 	%rd56, %rd1, %rd55;
	ld.global.f32 	%f67, [%rd56];
	fma.rn.f32 	%f68, %f66, %f67, %f113;
	ld.global.u32 	%r46, [%rd53+4];
	ld.global.f32 	%f69, [%rd54+4];
	mul.wide.s32 	%rd57, %r46, 4;
	add.s64 	%rd58, %rd1, %rd57;
	ld.global.f32 	%f70, [%rd58];
	fma.rn.f32 	%f71, %f69, %f70, %f68;
	ld.global.u32 	%r47, [%rd53+8];
	ld.global.f32 	%f72, [%rd54+8];
	mul.wide.s32 	%rd59, %r47, 4;
	add.s64 	%rd60, %rd1, %rd59;
	ld.global.f32 	%f73, [%rd60];
	fma.rn.f32 	%f74, %f72, %f73, %f71;
	ld.global.u32 	%r48, [%rd53+12];
	ld.global.f32 	%f75, [%rd54+12];
	mul.wide.s32 	%rd61, %r48, 4;
	add.s64 	%rd62, %rd1, %rd61;
	ld.global.f32 	%f76, [%rd62];
	fma.rn.f32 	%f77, %f75, %f76, %f74;
	ld.global.u32 	%r49, [%rd53+16];
	ld.global.f32 	%f78, [%rd54+16];
	mul.wide.s32 	%rd63, %r49, 4;
	add.s64 	%rd64, %rd1, %rd63;
	ld.global.f32 	%f79, [%rd64];
	fma.rn.f32 	%f80, %f78, %f79, %f77;
	ld.global.u32 	%r50, [%rd53+20];
	ld.global.f32 	%f81, [%rd54+20];
	mul.wide.s32 	%rd65, %r50, 4;
	add.s64 	%rd66, %rd1, %rd65;
	ld.global.f32 	%f82, [%rd66];
	fma.rn.f32 	%f83, %f81, %f82, %f80;
	ld.global.u32 	%r51, [%rd53+24];
	ld.global.f32 	%f84, [%rd54+24];
	mul.wide.s32 	%rd67, %r51, 4;
	add.s64 	%rd68, %rd1, %rd67;
	ld.global.f32 	%f85, [%rd68];
	fma.rn.f32 	%f86, %f84, %f85, %f83;
	ld.global.u32 	%r52, [%rd53+28];
	ld.global.f32 	%f87, [%rd54+28];
	mul.wide.s32 	%rd69, %r52, 4;
	add.s64 	%rd70, %rd1, %rd69;
	ld.global.f32 	%f88, [%rd70];
	fma.rn.f32 	%f113, %f87, %f88, %f86;
	add.s32 	%r60, %r60, 8;
$L__BB1_7:
	setp.eq.s32 	%p6, %r12, 0;
	@%p6 bra 	$L__BB1_13;
	and.b32  	%r15, %r4, 3;
	setp.lt.u32 	%p7, %r12, 4;
	@%p7 bra 	$L__BB1_10;
	mul.wide.s32 	%rd71, %r60, 4;
	add.s64 	%rd72, %rd3, %rd71;
	ld.global.u32 	%r53, [%rd72];
	add.s64 	%rd73, %rd2, %rd71;
	ld.global.f32 	%f90, [%rd73];
	mul.wide.s32 	%rd74, %r53, 4;
	add.s64 	%rd75, %rd1, %rd74;
	ld.global.f32 	%f91, [%rd75];
	fma.rn.f32 	%f92, %f90, %f91, %f113;
	ld.global.u32 	%r54, [%rd72+4];
	ld.global.f32 	%f93, [%rd73+4];
	mul.wide.s32 	%rd76, %r54, 4;
	add.s64 	%rd77, %rd1, %rd76;
	ld.global.f32 	%f94, [%rd77];
	fma.rn.f32 	%f95, %f93, %f94, %f92;
	ld.global.u32 	%r55, [%rd72+8];
	ld.global.f32 	%f96, [%rd73+8];
	mul.wide.s32 	%rd78, %r55, 4;
	add.s64 	%rd79, %rd1, %rd78;
	ld.global.f32 	%f97, [%rd79];
	fma.rn.f32 	%f98, %f96, %f97, %f95;
	ld.global.u32 	%r56, [%rd72+12];
	ld.global.f32 	%f99, [%rd73+12];
	mul.wide.s32 	%rd80, %r56, 4;
	add.s64 	%rd81, %rd1, %rd80;
	ld.global.f32 	%f100, [%rd81];
	fma.rn.f32 	%f113, %f99, %f100, %f98;
	add.s32 	%r60, %r60, 4;
$L__BB1_10:
	setp.eq.s32 	%p8, %r15, 0;
	@%p8 bra 	$L__BB1_13;
	neg.s32 	%r63, %r15;
$L__BB1_12:
	.pragma "nounroll";
	mul.wide.s32 	%rd82, %r60, 4;
	add.s64 	%rd83, %rd2, %rd82;
	add.s64 	%rd84, %rd3, %rd82;
	ld.global.u32 	%r57, [%rd84];
	ld.global.f32 	%f101, [%rd83];
	mul.wide.s32 	%rd85, %r57, 4;
	add.s64 	%rd86, %rd1, %rd85;
	ld.global.f32 	%f102, [%rd86];
	fma.rn.f32 	%f113, %f101, %f102, %f113;
	add.s32 	%r60, %r60, 1;
	add.s32 	%r63, %r63, 1;
	setp.ne.s32 	%p9, %r63, 0;
	@%p9 bra 	$L__BB1_12;
$L__BB1_13:
	cvta.to.global.u64 	%rd87, %rd6;
	cvta.to.global.u64 	%rd88, %rd7;
	add.s64 	%rd90, %rd87, %rd13;
	ld.global.f32 	%f103, [%rd90];
	sub.f32 	%f104, %f103, %f113;
	add.s64 	%rd91, %rd88, %rd13;
	st.global.f32 	[%rd91], %f104;
	ret;

}


// ===== COMPILED SASS (sm_100) =====

	.target	sm_100

	.elftype	@"ET_EXEC"


//--------------------- .note.nv.tkinfo           --------------------------
	.section	.note.nv.tkinfo,"",@"SHT_NOTE"
	.sectionflags	@"SHF_NOTE_NV_TKINFO"
	.tkinfo
        /*0018*/ 	.word	0x00000002
        /*0030*/ 	.string	""
        /*0030*/ 	.string	"ptxas"
        /*0030*/ 	.string	"Cuda compilation tools, release 13.0, V13.0.88"
        /*0030*/ 	.string	"Build cuda_13.0.r13.0/compiler.36424714_0"
        /*0030*/ 	.string	"-arch sm_100 -m 64 "



//--------------------- .note.nv.cuinfo           --------------------------
	.section	.note.nv.cuinfo,"",@"SHT_NOTE"
	.sectionflags	@"SHF_NOTE_NV_CUINFO"
        /*0018*/ 	.short	0x0002
        /*001a*/ 	.short	0x0064
        /*001c*/ 	.short	0x0082
	.zero		2


//--------------------- .nv.info                  --------------------------
	.section	.nv.info,"",@"SHT_CUDA_INFO"
	.align	4


	//----- nvinfo : EIATTR_REGCOUNT
	.align		4
        /*0000*/ 	.byte	0x04, 0x2f
        /*0002*/ 	.short	(.L_1 - .L_0)
	.align		4
.L_0:
        /*0004*/ 	.word	index@(_Z7spRMultiPKiS0_PKfS2_Pf)
        /*0008*/ 	.word	0x00000020


	//----- nvinfo : EIATTR_FRAME_SIZE
	.align		4
.L_1:
        /*000c*/ 	.byte	0x04, 0x11
        /*000e*/ 	.short	(.L_3 - .L_2)
	.align		4
.L_2:
        /*0010*/ 	.word	index@(_Z7spRMultiPKiS0_PKfS2_Pf)
        /*0014*/ 	.word	0x00000000


	//----- nvinfo : EIATTR_REGCOUNT
	.align		4
.L_3:
        /*0018*/ 	.byte	0x04, 0x2f
        /*001a*/ 	.short	(.L_5 - .L_4)
	.align		4
.L_4:
        /*001c*/ 	.word	index@(_Z10spRMultSubiPKiS0_PKfS2_S2_Pf)
        /*0020*/ 	.word	0x00000020


	//----- nvinfo : EIATTR_FRAME_SIZE
	.align		4
.L_5:
        /*0024*/ 	.byte	0x04, 0x11
        /*0026*/ 	.short	(.L_7 - .L_6)
	.align		4
.L_6:
        /*0028*/ 	.word	index@(_Z10spRMultSubiPKiS0_PKfS2_S2_Pf)
        /*002c*/ 	.word	0x00000000


	//----- nvinfo : EIATTR_MIN_STACK_SIZE
	.align		4
.L_7:
        /*0030*/ 	.byte	0x04, 0x12
        /*0032*/ 	.short	(.L_9 - .L_8)
	.align		4
.L_8:
        /*0034*/ 	.word	index@(_Z10spRMultSubiPKiS0_PKfS2_S2_Pf)
        /*0038*/ 	.word	0x00000000


	//----- nvinfo : EIATTR_MIN_STACK_SIZE
	.align		4
.L_9:
        /*003c*/ 	.byte	0x04, 0x12
        /*003e*/ 	.short	(.L_11 - .L_10)
	.align		4
.L_10:
        /*0040*/ 	.word	index@(_Z7spRMultiPKiS0_PKfS2_Pf)
        /*0044*/ 	.word	0x00000000
.L_11:


//--------------------- .nv.compat                --------------------------
	.section	.nv.compat,"",@"SHT_CUDA_COMPAT_INFO"
	.align	4
        /*0000*/ 	.byte	0x02, 0x09, 0x00, 0x00, 0x02, 0x02, 0x01, 0x00, 0x02, 0x05, 0x05, 0x00, 0x03, 0x07, 0x01, 0x01
        /*0010*/ 	.byte	0x02, 0x03, 0x00, 0x00, 0x02, 0x06, 0x01, 0x00, 0x04, 0x0b, 0x08, 0x00, 0x09, 0x00, 0x00, 0x00
        /*0020*/ 	.byte	0x00, 0x00, 0x00, 0x00


//--------------------- .nv.info._Z10spRMultSubiPKiS0_PKfS2_S2_Pf --------------------------
	.section	.nv.info._Z10spRMultSubiPKiS0_PKfS2_S2_Pf,"",@"SHT_CUDA_INFO"
	.sectionflags	@""
	.align	4


	//----- nvinfo : EIATTR_CUDA_API_VERSION
	.align		4
        /*0000*/ 	.byte	0x04, 0x37
        /*0002*/ 	.short	(.L_13 - .L_12)
.L_12:
        /*0004*/ 	.word	0x00000082


	//----- nvinfo : EIATTR_KPARAM_INFO
	.align		4
.L_13:
        /*0008*/ 	.byte	0x04, 0x17
        /*000a*/ 	.short	(.L_15 - .L_14)
.L_14:
        /*000c*/ 	.word	0x00000000
        /*0010*/ 	.short	0x0006
        /*0012*/ 	.short	0x0030
        /*0014*/ 	.byte	0x00, 0xf5, 0x21, 0x00


	//----- nvinfo : EIATTR_KPARAM_INFO
	.align		4
.L_15:
        /*0018*/ 	.byte	0x04, 0x17
        /*001a*/ 	.short	(.L_17 - .L_16)
.L_16:
        /*001c*/ 	.word	0x00000000
        /*0020*/ 	.short	0x0005
        /*0022*/ 	.short	0x0028
        /*0024*/ 	.byte	0x00, 0xf5, 0x21, 0x00


	//----- nvinfo : EIATTR_KPARAM_INFO
	.align		4
.L_17:
        /*0028*/ 	.byte	0x04, 0x17
        /*002a*/ 	.short	(.L_19 - .L_18)
.L_18:
        /*002c*/ 	.word	0x00000000
        /*0030*/ 	.short	0x0004
        /*0032*/ 	.short	0x0020
        /*0034*/ 	.byte	0x00, 0xf5, 0x21, 0x00


	//----- nvinfo : EIATTR_KPARAM_INFO
	.align		4
.L_19:
        /*0038*/ 	.byte	0x04, 0x17
        /*003a*/ 	.short	(.L_21 - .L_20)
.L_20:
        /*003c*/ 	.word	0x00000000
        /*0040*/ 	.short	0x0003
        /*0042*/ 	.short	0x0018
        /*0044*/ 	.byte	0x00, 0xf5, 0x21, 0x00


	//----- nvinfo : EIATTR_KPARAM_INFO
	.align		4
.L_21:
        /*0048*/ 	.byte	0x04, 0x17
        /*004a*/ 	.short	(.L_23 - .L_22)
.L_22:
        /*004c*/ 	.word	0x00000000
        /*0050*/ 	.short	0x0002
        /*0052*/ 	.short	0x0010
        /*0054*/ 	.byte	0x00, 0xf5, 0x21, 0x00


	//----- nvinfo : EIATTR_KPARAM_INFO
	.align		4
.L_23:
        /*0058*/ 	.byte	0x04, 0x17
        /*005a*/ 	.short	(.L_25 - .L_24)
.L_24:
        /*005c*/ 	.word	0x00000000
        /*0060*/ 	.short	0x0001
        /*0062*/ 	.short	0x0008
        /*0064*/ 	.byte	0x00, 0xf5, 0x21, 0x00


	//----- nvinfo : EIATTR_KPARAM_INFO
	.align		4
.L_25:
        /*0068*/ 	.byte	0x04, 0x17
        /*006a*/ 	.short	(.L_27 - .L_26)
.L_26:
        /*006c*/ 	.word	0x00000000
        /*0070*/ 	.short	0x0000
        /*0072*/ 	.short	0x0000
        /*0074*/ 	.byte	0x00, 0xf0, 0x11, 0x00


	//----- nvinfo : EIATTR_SPARSE_MMA_MASK
	.align		4
.L_27:
        /*0078*/ 	.byte	0x03, 0x50
        /*007a*/ 	.short	0x0000


	//----- nvinfo : EIATTR_MAXREG_COUNT
	.align		4
        /*007c*/ 	.byte	0x03, 0x1b
        /*007e*/ 	.short	0x00ff


	//----- nvinfo : EIATTR_MERCURY_ISA_VERSION
	.align		4
        /*0080*/ 	.byte	0x03, 0x5f
        /*0082*/ 	.short	0x0101


	//----- nvinfo : EIATTR_VRC_CTA_INIT_COUNT
	.align		4
        /*0084*/ 	.byte	0x02, 0x4a
	.zero		1
	.zero		1


	//----- nvinfo : EIATTR_EXIT_INSTR_OFFSETS
	.align		4
        /*0088*/ 	.byte	0x04, 0x1c
        /*008a*/ 	.short	(.L_29 - .L_28)


	//   ....[0]....
.L_28:
        /*008c*/ 	.word	0x00000e70


	//----- nvinfo : EIATTR_CRS_STACK_SIZE
	.align		4
.L_29:
        /*0090*/ 	.byte	0x04, 0x1e
        /*0092*/ 	.short	(.L_31 - .L_30)
.L_30:
        /*0094*/ 	.word	0x00000000


	//----- nvinfo : EIATTR_CBANK_PARAM_SIZE
	.align		4
.L_31:
        /*0098*/ 	.byte	0x03, 0x19
        /*009a*/ 	.short	0x0038


	//----- nvinfo : EIATTR_PARAM_CBANK
	.align		4
        /*009c*/ 	.byte	0x04, 0x0a
        /*009e*/ 	.short	(.L_33 - .L_32)
	.align		4
.L_32:
        /*00a0*/ 	.word	index@(.nv.constant0._Z10spRMultSubiPKiS0_PKfS2_S2_Pf)
        /*00a4*/ 	.short	0x0380
        /*00a6*/ 	.short	0x0038


	//----- nvinfo : EIATTR_SW_WAR
	.align		4
.L_33:
        /*00a8*/ 	.byte	0x04, 0x36
        /*00aa*/ 	.short	(.L_35 - .L_34)
.L_34:
        /*00ac*/ 	.word	0x00000008
.L_35:


//--------------------- .nv.info._Z7spRMultiPKiS0_PKfS2_Pf --------------------------
	.section	.nv.info._Z7spRMultiPKiS0_PKfS2_Pf,"",@"SHT_CUDA_INFO"
	.sectionflags	@""
	.align	4


	//----- nvinfo : EIATTR_CUDA_API_VERSION
	.align		4
        /*0000*/ 	.byte	0x04, 0x37
        /*0002*/ 	.short	(.L_37 - .L_36)
.L_36:
        /*0004*/ 	.word	0x00000082


	//----- nvinfo : EIATTR_KPARAM_INFO
	.align		4
.L_37:
        /*0008*/ 	.byte	0x04, 0x17
        /*000a*/ 	.short	(.L_39 - .L_38)
.L_38:
        /*000c*/ 	.word	0x00000000
        /*0010*/ 	.short	0x0005
        /*0012*/ 	.short	0x0028
        /*0014*/ 	.byte	0x00, 0xf5, 0x21, 0x00


	//----- nvinfo : EIATTR_KPARAM_INFO
	.align		4
.L_39:
        /*0018*/ 	.byte	0x04, 0x17
        /*001a*/ 	.short	(.L_41 - .L_40)
.L_40:
        /*001c*/ 	.word	0x00000000
        /*0020*/ 	.short	0x0004
        /*0022*/ 	.short	0x0020
        /*0024*/ 	.byte	0x00, 0xf5, 0x21, 0x00


	//----- nvinfo : EIATTR_KPARAM_INFO
	.align		4
.L_41:
        /*0028*/ 	.byte	0x04, 0x17
        /*002a*/ 	.short	(.L_43 - .L_42)
.L_42:
        /*002c*/ 	.word	0x00000000
        /*0030*/ 	.short	0x0003
        /*0032*/ 	.short	0x0018
        /*0034*/ 	.byte	0x00, 0xf5, 0x21, 0x00


	//----- nvinfo : EIATTR_KPARAM_INFO
	.align		4
.L_43:
        /*0038*/ 	.byte	0x04, 0x17
        /*003a*/ 	.short	(.L_45 - .L_44)
.L_44:
        /*003c*/ 	.word	0x00000000
        /*0040*/ 	.short	0x0002
        /*0042*/ 	.short	0x0010
        /*0044*/ 	.byte	0x00, 0xf5, 0x21, 0x00


	//----- nvinfo : EIATTR_KPARAM_INFO
	.align		4
.L_45:
        /*0048*/ 	.byte	0x04, 0x17
        /*004a*/ 	.short	(.L_47 - .L_46)
.L_46:
        /*004c*/ 	.word	0x00000000
        /*0050*/ 	.short	0x0001
        /*0052*/ 	.short	0x0008
        /*0054*/ 	.byte	0x00, 0xf5, 0x21, 0x00


	//----- nvinfo : EIATTR_KPARAM_INFO
	.align		4
.L_47:
        /*0058*/ 	.byte	0x04, 0x17
        /*005a*/ 	.short	(.L_49 - .L_48)
.L_48:
        /*005c*/ 	.word	0x00000000
        /*0060*/ 	.short	0x0000
        /*0062*/ 	.short	0x0000
        /*0064*/ 	.byte	0x00, 0xf0, 0x11, 0x00


	//----- nvinfo : EIATTR_SPARSE_MMA_MASK
	.align		4
.L_49:
        /*0068*/ 	.byte	0x03, 0x50
        /*006a*/ 	.short	0x0000


	//----- nvinfo : EIATTR_MAXREG_COUNT
	.align		4
        /*006c*/ 	.byte	0x03, 0x1b
        /*006e*/ 	.short	0x00ff


	//----- nvinfo : EIATTR_MERCURY_ISA_VERSION
	.align		4
        /*0070*/ 	.byte	0x03, 0x5f
        /*0072*/ 	.short	0x0101


	//----- nvinfo : EIATTR_VRC_CTA_INIT_COUNT
	.align		4
        /*0074*/ 	.byte	0x02, 0x4a
	.zero		1
	.zero		1


	//----- nvinfo : EIATTR_EXIT_INSTR_OFFSETS
	.align		4
        /*0078*/ 	.byte	0x04, 0x1c
        /*007a*/ 	.short	(.L_51 - .L_50)


	//   ....[0]....
.L_50:
        /*007c*/ 	.word	0x00000e30


	//----- nvinfo : EIATTR_CRS_STACK_SIZE
	.align		4
.L_51:
        /*0080*/ 	.byte	0x04, 0x1e
        /*0082*/ 	.short	(.L_53 - .L_52)
.L_52:
        /*0084*/ 	.word	0x00000000


	//----- nvinfo : EIATTR_CBANK_PARAM_SIZE
	.align		4
.L_53:
        /*0088*/ 	.byte	0x03, 0x19
        /*008a*/ 	.short	0x0030


	//----- nvinfo : EIATTR_PARAM_CBANK
	.align		4
        /*008c*/ 	.byte	0x04, 0x0a
        /*008e*/ 	.short	(.L_55 - .L_54)
	.align		4
.L_54:
        /*0090*/ 	.word	index@(.nv.constant0._Z7spRMultiPKiS0_PKfS2_Pf)
        /*0094*/ 	.short	0x0380
        /*0096*/ 	.short	0x0030


	//----- nvinfo : EIATTR_SW_WAR
	.align		4
.L_55:
        /*0098*/ 	.byte	0x04, 0x36
        /*009a*/ 	.short	(.L_57 - .L_56)
.L_56:
        /*009c*/ 	.word	0x00000008
.L_57:


//--------------------- .nv.callgraph             --------------------------
	.section	.nv.callgraph,"",@"SHT_CUDA_CALLGRAPH"
	.align	4
	.sectionentsize	8
	.align		4
        /*0000*/ 	.word	0x00000000
	.align		4
        /*0004*/ 	.word	0xffffffff
	.align		4
        /*0008*/ 	.word	0x00000000
	.align		4
        /*000c*/ 	.word	0xfffffffe
	.align		4
        /*0010*/ 	.word	0x00000000
	.align		4
        /*0014*/ 	.word	0xfffffffd
	.align		4
        /*0018*/ 	.word	0x00000000
	.align		4
        /*001c*/ 	.word	0xfffffffc


//--------------------- .text._Z10spRMultSubiPKiS0_PKfS2_S2_Pf --------------------------
	.section	.text._Z10spRMultSubiPKiS0_PKfS2_S2_Pf,"ax",@progbits
	.align	128
        .global         _Z10spRMultSubiPKiS0_PKfS2_S2_Pf
        .type           _Z10spRMultSubiPKiS0_PKfS2_S2_Pf,@function
        .size           _Z10spRMultSubiPKiS0_PKfS2_S2_Pf,(.L_x_22 - _Z10spRMultSubiPKiS0_PKfS2_S2_Pf)
        .other          _Z10spRMultSubiPKiS0_PKfS2_S2_Pf,@"STO_CUDA_ENTRY STV_DEFAULT"
_Z10spRMultSubiPKiS0_PKfS2_S2_Pf:
.text._Z10spRMultSubiPKiS0_PKfS2_S2_Pf:
[----:B------:R-:W-:Y:S01]  /*0000*/  LDC R1, c[0x0][0x37c] ;  /* 0x0000df00ff017b82 */ /* 0x000fe20000000800 */
[----:B------:R-:W0:Y:S07]  /*0010*/  S2R R3, SR_TID.X ;  /* 0x0000000000037919 */ /* 0x000e2e0000002100 */
[----:B------:R-:W0:Y:S01]  /*0020*/  S2UR UR6, SR_CTAID.X ;  /* 0x00000000000679c3 */ /* 0x000e220000002500 */
[----:B------:R-:W1:Y:S07]  /*0030*/  LDCU.64 UR4, c[0x0][0x358] ;  /* 0x00006b00ff0477ac */ /* 0x000e6e0008000a00 */
[----:B------:R-:W0:Y:S08]  /*0040*/  LDC R0, c[0x0][0x360] ;  /* 0x0000d800ff007b82 */ /* 0x000e300000000800 */
[----:B------:R-:W2:Y:S01]  /*0050*/  LDC.64 R4, c[0x0][0x388] ;  /* 0x0000e200ff047b82 */ /* 0x000ea20000000a00 */
[----:B0-----:R-:W-:-:S05]  /*0060*/  IMAD R0, R0, UR6, R3 ;  /* 0x0000000600007c24 */ /* 0x001fca000f8e0203 */
[C---:B------:R-:W-:Y:S01]  /*0070*/  IADD3 R7, PT, PT, R0.reuse, 0x1, RZ ;  /* 0x0000000100077810 */ /* 0x040fe20007ffe0ff */
[----:B--2---:R-:W-:-:S04]  /*0080*/  IMAD.WIDE.U32 R2, R0, 0x4, R4 ;  /* 0x0000000400027825 */ /* 0x004fc800078e0004 */
[----:B------:R-:W-:Y:S02]  /*0090*/  IMAD.WIDE.U32 R4, R7, 0x4, R4 ;  /* 0x0000000407047825 */ /* 0x000fe400078e0004 */
[----:B-1----:R-:W2:Y:S04]  /*00a0*/  LDG.E R3, desc[UR4][R2.64] ;  /* 0x0000000402037981 */ /* 0x002ea8000c1e1900 */
[----:B------:R-:W2:Y:S01]  /*00b0*/  LDG.E R8, desc[UR4][R4.64] ;  /* 0x0000000404087981 */ /* 0x000ea2000c1e1900 */
[----:B------:R-:W-:Y:S01]  /*00c0*/  BSSY.RECONVERGENT B0, `(.L_x_0) ;  /* 0x00000d3000007945 */ /* 0x000fe20003800200 */
[----:B------:R-:W-:Y:S01]  /*00d0*/  HFMA2 R6, -RZ, RZ, 0, 0 ;  /* 0x00000000ff067431 */ /* 0x000fe200000001ff */
[----:B--2---:R-:W-:-:S13]  /*00e0*/  ISETP.GE.AND P0, PT, R3, R8, PT ;  /* 0x000000080300720c */ /* 0x004fda0003f06270 */
[----:B------:R-:W-:Y:S05]  /*00f0*/  @P0 BRA `(.L_x_1) ;  /* 0x0000000c003c0947 */ /* 0x000fea0003800000 */
[CC--:B------:R-:W-:Y:S01]  /*0100*/  IADD3 R4, PT, PT, R8.reuse, -R3.reuse, RZ ;  /* 0x8000000308047210 */ /* 0x0c0fe20007ffe0ff */
[----:B------:R-:W-:Y:S01]  /*0110*/  BSSY.RECONVERGENT B1, `(.L_x_2) ;  /* 0x0000067000017945 */ /* 0x000fe20003800200 */
[----:B------:R-:W-:Y:S02]  /*0120*/  IADD3 R8, PT, PT, -R8, R3, RZ ;  /* 0x0000000308087210 */ /* 0x000fe40007ffe1ff */
[----:B------:R-:W-:Y:S02]  /*0130*/  LOP3.LUT R5, R4, 0xf, RZ, 0xc0, !PT ;  /* 0x0000000f04057812 */ /* 0x000fe400078ec0ff */
[----:B------:R-:W-:Y:S02]  /*0140*/  ISETP.GT.U32.AND P1, PT, R8, -0x10, PT ;  /* 0xfffffff00800780c */ /* 0x000fe40003f24070 */
[----:B------:R-:W-:Y:S02]  /*0150*/  ISETP.NE.AND P0, PT, R5, RZ, PT ;  /* 0x000000ff0500720c */ /* 0x000fe40003f05270 */
[----:B------:R-:W-:-:S09]  /*0160*/  MOV R6, RZ ;  /* 0x000000ff00067202 */ /* 0x000fd20000000f00 */
[----:B------:R-:W-:Y:S05]  /*0170*/  @P1 BRA `(.L_x_3) ;  /* 0x0000000400801947 */ /* 0x000fea0003800000 */
[----:B------:R-:W0:Y:S01]  /*0180*/  LDC.64 R12, c[0x0][0x390] ;  /* 0x0000e400ff0c7b82 */ /* 0x000e220000000a00 */
[----:B------:R-:W-:Y:S02]  /*0190*/  LOP3.LUT R2, R4, 0xfffffff0, RZ, 0xc0, !PT ;  /* 0xfffffff004027812 */ /* 0x000fe400078ec0ff */
[----:B------:R-:W-:Y:S02]  /*01a0*/  MOV R6, RZ ;  /* 0x000000ff00067202 */ /* 0x000fe40000000f00 */
[----:B------:R-:W-:-:S03]  /*01b0*/  IADD3 R2, PT, PT, -R2, RZ, RZ ;  /* 0x000000ff02027210 */ /* 0x000fc60007ffe1ff */
[----:B------:R-:W1:Y:S01]  /*01c0*/  LDC.64 R14, c[0x0][0x398] ;  /* 0x0000e600ff0e7b82 */ /* 0x000e620000000a00 */
[----:B0-----:R-:W-:-:S04]  /*01d0*/  IADD3 R12, P1, PT, R12, 0x20, RZ ;  /* 0x000000200c0c7810 */ /* 0x001fc80007f3e0ff */
[----:B------:R-:W-:Y:S02]  /*01e0*/  IADD3.X R13, PT, PT, RZ, R13, RZ, P1, !PT ;  /* 0x0000000dff0d7210 */ /* 0x000fe40000ffe4ff */
[----:B-1----:R-:W-:-:S04]  /*01f0*/  IADD3 R14, P2, PT, R14, 0x20, RZ ;  /* 0x000000200e0e7810 */ /* 0x002fc80007f5e0ff */
[----:B------:R-:W-:-:S09]  /*0200*/  IADD3.X R15, PT, PT, RZ, R15, RZ, P2, !PT ;  /* 0x0000000fff0f7210 */ /* 0x000fd200017fe4ff */
.L_x_4:
[C---:B------:R-:W-:Y:S01]  /*0210*/  IMAD.WIDE R20, R3.reuse, 0x4, R12 ;  /* 0x0000000403147825 */ /* 0x040fe200078e020c */
[----:B------:R-:W0:Y:S04]  /*0220*/  LDC.64 R16, c[0x0][0x3a8] ;  /* 0x0000ea00ff107b82 */ /* 0x000e280000000a00 */
[----:B------:R-:W0:Y:S04]  /*0230*/  LDG.E R11, desc[UR4][R20.64+-0x20] ;  /* 0xffffe004140b7981 */ /* 0x000e28000c1e1900 */
[----:B------:R-:W2:Y:S04]  /*0240*/  LDG.E R23, desc[UR4][R20.64+-0x1c] ;  /* 0xffffe40414177981 */ /* 0x000ea8000c1e1900 */
[----:B------:R-:W3:Y:S01]  /*0250*/  LDG.E R9, desc[UR4][R20.64+-0x18] ;  /* 0xffffe80414097981 */ /* 0x000ee2000c1e1900 */
[----:B------:R-:W-:-:S03]  /*0260*/  IMAD.WIDE R26, R3, 0x4, R14 ;  /* 0x00000004031a7825 */ /* 0x000fc600078e020e */
[----:B------:R-:W4:Y:S04]  /*0270*/  LDG.E R25, desc[UR4][R20.64+-0x14] ;  /* 0xffffec0414197981 */ /* 0x000f28000c1e1900 */
[----:B------:R-:W5:Y:S04]  /*0280*/  LDG.E R19, desc[UR4][R26.64+-0x20] ;  /* 0xffffe0041a137981 */ /* 0x000f68000c1e1900 */
[----:B------:R-:W5:Y:S04]  /*0290*/  LDG.E R18, desc[UR4][R26.64+-0x1c] ;  /* 0xffffe4041a127981 */ /* 0x000f68000c1e1900 */
[----:B------:R-:W5:Y:S01]  /*02a0*/  LDG.E R29, desc[UR4][R20.64+-0x10] ;  /* 0xfffff004141d7981 */ /* 0x000f62000c1e1900 */
[----:B0-----:R-:W-:-:S06]  /*02b0*/  IMAD.WIDE R10, R11, 0x4, R16 ;  /* 0x000000040b0a7825 */ /* 0x001fcc00078e0210 */
[----:B------:R-:W5:Y:S01]  /*02c0*/  LDG.E R10, desc[UR4][R10.64] ;  /* 0x000000040a0a7981 */ /* 0x000f62000c1e1900 */
[----:B--2---:R-:W-:-:S05]  /*02d0*/  IMAD.WIDE R22, R23, 0x4, R16 ;  /* 0x0000000417167825 */ /* 0x004fca00078e0210 */
[----:B------:R-:W2:Y:S01]  /*02e0*/  LDG.E R7, desc[UR4][R22.64] ;  /* 0x0000000416077981 */ /* 0x000ea2000c1e1900 */
[----:B---3--:R-:W-:-:S03]  /*02f0*/  IMAD.WIDE R8, R9, 0x4, R16 ;  /* 0x0000000409087825 */ /* 0x008fc600078e0210 */
[----:B------:R-:W3:Y:S01]  /*0300*/  LDG.E R11, desc[UR4][R26.64+-0x18] ;  /* 0xffffe8041a0b7981 */ /* 0x000ee2000c1e1900 */
[----:B----4-:R-:W-:-:S03]  /*0310*/  IMAD.WIDE R24, R25, 0x4, R16 ;  /* 0x0000000419187825 */ /* 0x010fc600078e0210 */
[----:B------:R-:W3:Y:S04]  /*0320*/  LDG.E R8, desc[UR4][R8.64] ;  /* 0x0000000408087981 */ /* 0x000ee8000c1e1900 */
[----:B------:R-:W4:Y:S04]  /*0330*/  LDG.E R23, desc[UR4][R20.64+-0xc] ;  /* 0xfffff40414177981 */ /* 0x000f28000c1e1900 */
[----:B------:R-:W4:Y:S01]  /*0340*/  LDG.E R9, desc[UR4][R20.64+-0x8] ;  /* 0xfffff80414097981 */ /* 0x000f22000c1e1900 */
[----:B-----5:R-:W-:-:S03]  /*0350*/  FFMA R28, R19, R10, R6 ;  /* 0x0000000a131c7223 */ /* 0x020fc60000000006 */
[----:B------:R-:W5:Y:S04]  /*0360*/  LDG.E R6, desc[UR4][R24.64] ;  /* 0x0000000418067981 */ /* 0x000f68000c1e1900 */
[----:B------:R-:W5:Y:S01]  /*0370*/  LDG.E R19, desc[UR4][R26.64+-0x14] ;  /* 0xffffec041a137981 */ /* 0x000f62000c1e1900 */
[----:B--2---:R-:W-:Y:S01]  /*0380*/  FFMA R22, R18, R7, R28 ;  /* 0x0000000712167223 */ /* 0x004fe2000000001c */
[----:B------:R-:W-:Y:S02]  /*0390*/  IMAD.WIDE R28, R29, 0x4, R16 ;  /* 0x000000041d1c7825 */ /* 0x000fe400078e0210 */
[----:B------:R-:W2:Y:S04]  /*03a0*/  LDG.E R10, desc[UR4][R20.64+-0x4] ;  /* 0xfffffc04140a7981 */ /* 0x000ea8000c1e1900 */
[----:B------:R-:W2:Y:S04]  /*03b0*/  LDG.E R29, desc[UR4][R28.64] ;  /* 0x000000041c1d7981 */ /* 0x000ea8000c1e1900 */
[----:B------:R-:W2:Y:S04]  /*03c0*/  LDG.E R18, desc[UR4][R26.64+-0x10] ;  /* 0xfffff0041a127981 */ /* 0x000ea8000c1e1900 */
[----:B------:R-:W2:Y:S01]  /*03d0*/  LDG.E R7, desc[UR4][R20.64] ;  /* 0x0000000414077981 */ /* 0x000ea2000c1e1900 */
[----:B---3--:R-:W-:Y:S01]  /*03e0*/  FFMA R8, R11, R8, R22 ;  /* 0x000000080b087223 */ /* 0x008fe20000000016 */
[----:B----4-:R-:W-:-:S02]  /*03f0*/  IMAD.WIDE R22, R23, 0x4, R16 ;  /* 0x0000000417167825 */ /* 0x010fc400078e0210 */
[----:B------:R-:W3:Y:S04]  /*0400*/  LDG.E R11, desc[UR4][R20.64+0x4] ;  /* 0x00000404140b7981 */ /* 0x000ee8000c1e1900 */
[----:B------:R-:W4:Y:S04]  /*0410*/  LDG.E R23, desc[UR4][R22.64] ;  /* 0x0000000416177981 */ /* 0x000f28000c1e1900 */
[----:B------:R-:W4:Y:S04]  /*0420*/  LDG.E R25, desc[UR4][R26.64+-0xc] ;  /* 0xfffff4041a197981 */ /* 0x000f28000c1e1900 */
[----:B------:R-:W4:Y:S04]  /*0430*/  LDG.E R28, desc[UR4][R26.64+-0x8] ;  /* 0xfffff8041a1c7981 */ /* 0x000f28000c1e1900 */
[----:B------:R-:W4:Y:S04]  /*0440*/  LDG.E R22, desc[UR4][R20.64+0x8] ;  /* 0x0000080414167981 */ /* 0x000f28000c1e1900 */
[----:B------:R-:W4:Y:S01]  /*0450*/  LDG.E R24, desc[UR4][R26.64+0x4] ;  /* 0x000004041a187981 */ /* 0x000f22000c1e1900 */
[----:B-----5:R-:W-:Y:S01]  /*0460*/  FFMA R6, R19, R6, R8 ;  /* 0x0000000613067223 */ /* 0x020fe20000000008 */
[----:B------:R-:W-:-:S05]  /*0470*/  IMAD.WIDE R8, R9, 0x4, R16 ;  /* 0x0000000409087825 */ /* 0x000fca00078e0210 */
[----:B------:R0:W5:Y:S01]  /*0480*/  LDG.E R19, desc[UR4][R8.64] ;  /* 0x0000000408137981 */ /* 0x000162000c1e1900 */
[----:B--2---:R-:W-:-:S03]  /*0490*/  FFMA R18, R18, R29, R6 ;  /* 0x0000001d12127223 */ /* 0x004fc60000000006 */
[----:B------:R-:W2:Y:S01]  /*04a0*/  LDG.E R29, desc[UR4][R20.64+0x1c] ;  /* 0x00001c04141d7981 */ /* 0x000ea2000c1e1900 */
[----:B0-----:R-:W-:-:S04]  /*04b0*/  IMAD.WIDE R8, R10, 0x4, R16 ;  /* 0x000000040a087825 */ /* 0x001fc800078e0210 */
[--C-:B------:R-:W-:Y:S02]  /*04c0*/  IMAD.WIDE R6, R7, 0x4, R16.reuse ;  /* 0x0000000407067825 */ /* 0x100fe400078e0210 */
[----:B------:R-:W2:Y:S02]  /*04d0*/  LDG.E R8, desc[UR4][R8.64] ;  /* 0x0000000408087981 */ /* 0x000ea4000c1e1900 */
[----:B---3--:R-:W-:Y:S02]  /*04e0*/  IMAD.WIDE R10, R11, 0x4, R16 ;  /* 0x000000040b0a7825 */ /* 0x008fe400078e0210 */
[----:B------:R-:W3:Y:S02]  /*04f0*/  LDG.E R6, desc[UR4][R6.64] ;  /* 0x0000000406067981 */ /* 0x000ee4000c1e1900 */
[----:B----4-:R-:W-:Y:S02]  /*0500*/  FFMA R23, R25, R23, R18 ;  /* 0x0000001719177223 */ /* 0x010fe40000000012 */
[----:B------:R-:W4:Y:S04]  /*0510*/  LDG.E R10, desc[UR4][R10.64] ;  /* 0x000000040a0a7981 */ /* 0x000f28000c1e1900 */
[----:B------:R-:W2:Y:S04]  /*0520*/  LDG.E R9, desc[UR4][R26.64+-0x4] ;  /* 0xfffffc041a097981 */ /* 0x000ea8000c1e1900 */
[----:B------:R-:W3:Y:S04]  /*0530*/  LDG.E R7, desc[UR4][R26.64] ;  /* 0x000000041a077981 */ /* 0x000ee8000c1e1900 */
[----:B------:R-:W4:Y:S04]  /*0540*/  LDG.E R18, desc[UR4][R20.64+0xc] ;  /* 0x00000c0414127981 */ /* 0x000f28000c1e1900 */
[----:B------:R-:W4:Y:S04]  /*0550*/  LDG.E R25, desc[UR4][R20.64+0x14] ;  /* 0x0000140414197981 */ /* 0x000f28000c1e1900 */
[----:B------:R-:W4:Y:S01]  /*0560*/  LDG.E R11, desc[UR4][R26.64+0x18] ;  /* 0x000018041a0b7981 */ /* 0x000f22000c1e1900 */
[----:B-----5:R-:W-:-:S03]  /*0570*/  FFMA R28, R28, R19, R23 ;  /* 0x000000131c1c7223 */ /* 0x020fc60000000017 */
[----:B------:R-:W5:Y:S04]  /*0580*/  LDG.E R23, desc[UR4][R20.64+0x10] ;  /* 0x0000100414177981 */ /* 0x000f68000c1e1900 */
[----:B------:R0:W5:Y:S02]  /*0590*/  LDG.E R19, desc[UR4][R20.64+0x18] ;  /* 0x0000180414137981 */ /* 0x000164000c1e1900 */
[----:B0-----:R-:W-:-:S04]  /*05a0*/  IMAD.WIDE R20, R22, 0x4, R16 ;  /* 0x0000000416147825 */ /* 0x001fc800078e0210 */
[----:B--2---:R-:W-:Y:S02]  /*05b0*/  FFMA R8, R9, R8, R28 ;  /* 0x0000000809087223 */ /* 0x004fe4000000001c */
[----:B------:R-:W2:Y:S02]  /*05c0*/  LDG.E R9, desc[UR4][R26.64+0x10] ;  /* 0x000010041a097981 */ /* 0x000ea4000c1e1900 */
[----:B---3--:R-:W-:Y:S02]  /*05d0*/  FFMA R7, R7, R6, R8 ;  /* 0x0000000607077223 */ /* 0x008fe40000000008 */
[----:B------:R-:W3:Y:S02]  /*05e0*/  LDG.E R8, desc[UR4][R26.64+0xc] ;  /* 0x00000c041a087981 */ /* 0x000ee4000c1e1900 */
[----:B----4-:R-:W-:Y:S02]  /*05f0*/  FFMA R6, R24, R10, R7 ;  /* 0x0000000a18067223 */ /* 0x010fe40000000007 */
[----:B------:R-:W4:Y:S04]  /*0600*/  LDG.E R7, desc[UR4][R26.64+0x8] ;  /* 0x000008041a077981 */ /* 0x000f28000c1e1900 */
[----:B------:R-:W2:Y:S04]  /*0610*/  LDG.E R10, desc[UR4][R26.64+0x14] ;  /* 0x000014041a0a7981 */ /* 0x000ea8000c1e1900 */
[----:B------:R-:W2:Y:S01]  /*0620*/  LDG.E R26, desc[UR4][R26.64+0x1c] ;  /* 0x00001c041a1a7981 */ /* 0x000ea2000c1e1900 */
[----:B------:R-:W-:-:S06]  /*0630*/  IMAD.WIDE R24, R25, 0x4, R16 ;  /* 0x0000000419187825 */ /* 0x000fcc00078e0210 */
[----:B------:R-:W2:Y:S04]  /*0640*/  LDG.E R25, desc[UR4][R24.64] ;  /* 0x0000000418197981 */ /* 0x000ea8000c1e1900 */
[----:B------:R0:W4:Y:S02]  /*0650*/  LDG.E R27, desc[UR4][R20.64] ;  /* 0x00000004141b7981 */ /* 0x000124000c1e1900 */
[----:B0-----:R-:W-:-:S06]  /*0660*/  IMAD.WIDE R20, R18, 0x4, R16 ;  /* 0x0000000412147825 */ /* 0x001fcc00078e0210 */
[----:B------:R-:W3:Y:S01]  /*0670*/  LDG.E R21, desc[UR4][R20.64] ;  /* 0x0000000414157981 */ /* 0x000ee2000c1e1900 */
[----:B-----5:R-:W-:-:S04]  /*0680*/  IMAD.WIDE R22, R23, 0x4, R16 ;  /* 0x0000000417167825 */ /* 0x020fc800078e0210 */
[--C-:B------:R-:W-:Y:S02]  /*0690*/  IMAD.WIDE R18, R19, 0x4, R16.reuse ;  /* 0x0000000413127825 */ /* 0x100fe400078e0210 */
[----:B------:R-:W2:Y:S02]  /*06a0*/  LDG.E R22, desc[UR4][R22.64] ;  /* 0x0000000416167981 */ /* 0x000ea4000c1e1900 */
[----:B------:R-:W-:Y:S02]  /*06b0*/  IMAD.WIDE R16, R29, 0x4, R16 ;  /* 0x000000041d107825 */ /* 0x000fe400078e0210 */
[----:B------:R-:W5:Y:S04]  /*06c0*/  LDG.E R18, desc[UR4][R18.64] ;  /* 0x0000000412127981 */ /* 0x000f68000c1e1900 */
[----:B------:R-:W5:Y:S01]  /*06d0*/  LDG.E R16, desc[UR4][R16.64] ;  /* 0x0000000410107981 */ /* 0x000f62000c1e1900 */
[----:B------:R-:W-:-:S04]  /*06e0*/  IADD3 R2, PT, PT, R2, 0x10, RZ ;  /* 0x0000001002027810 */ /* 0x000fc80007ffe0ff */
[----:B------:R-:W-:Y:S02]  /*06f0*/  ISETP.NE.AND P1, PT, R2, RZ, PT ;  /* 0x000000ff0200720c */ /* 0x000fe40003f25270 */
[----:B------:R-:W-:Y:S01]  /*0700*/  IADD3 R3, PT, PT, R3, 0x10, RZ ;  /* 0x0000001003037810 */ /* 0x000fe20007ffe0ff */
[----:B----4-:R-:W-:-:S04]  /*0710*/  FFMA R7, R7, R27, R6 ;  /* 0x0000001b07077223 */ /* 0x010fc80000000006 */
[----:B---3--:R-:W-:-:S04]  /*0720*/  FFMA R8, R8, R21, R7 ;  /* 0x0000001508087223 */ /* 0x008fc80000000007 */
[----:B--2---:R-:W-:-:S04]  /*0730*/  FFMA R9, R9, R22, R8 ;  /* 0x0000001609097223 */ /* 0x004fc80000000008 */
[----:B------:R-:W-:-:S04]  /*0740*/  FFMA R10, R10, R25, R9 ;  /* 0x000000190a0a7223 */ /* 0x000fc80000000009 */
[----:B-----5:R-:W-:-:S04]  /*0750*/  FFMA R11, R11, R18, R10 ;  /* 0x000000120b0b7223 */ /* 0x020fc8000000000a */
[----:B------:R-:W-:Y:S01]  /*0760*/  FFMA R6, R26, R16, R11 ;  /* 0x000000101a067223 */ /* 0x000fe2000000000b */
[----:B------:R-:W-:Y:S06]  /*0770*/  @P1 BRA `(.L_x_4) ;  /* 0xfffffff800a41947 */ /* 0x000fec000383ffff */
.L_x_3:
[----:B------:R-:W-:Y:S05]  /*0780*/  BSYNC.RECONVERGENT B1 ;  /* 0x0000000000017941 */ /* 0x000fea0003800200 */
.L_x_2:
[----:B------:R-:W-:Y:S05]  /*0790*/  @!P0 BRA `(.L_x_1) ;  /* 0x0000000400948947 */ /* 0x000fea0003800000 */
[----:B------:R-:W-:Y:S01]  /*07a0*/  ISETP.GE.U32.AND P0, PT, R5, 0x8, PT ;  /* 0x000000080500780c */ /* 0x000fe20003f06070 */
[----:B------:R-:W-:Y:S01]  /*07b0*/  BSSY.RECONVERGENT B1, `(.L_x_5) ;  /* 0x0000032000017945 */ /* 0x000fe20003800200 */
[----:B------:R-:W-:-:S04]  /*07c0*/  LOP3.LUT R24, R4, 0x7, RZ, 0xc0, !PT ;  /* 0x0000000704187812 */ /* 0x000fc800078ec0ff */
[----:B------:R-:W-:-:S07]  /*07d0*/  ISETP.NE.AND P1, PT, R24, RZ, PT ;  /* 0x000000ff1800720c */ /* 0x000fce0003f25270 */
[----:B------:R-:W-:Y:S06]  /*07e0*/  @!P0 BRA `(.L_x_6) ;  /* 0x0000000000b88947 */ /* 0x000fec0003800000 */
[----:B------:R-:W0:Y:S08]  /*07f0*/  LDC.64 R20, c[0x0][0x390] ;  /* 0x0000e400ff147b82 */ /* 0x000e300000000a00 */
[----:B------:R-:W1:Y:S08]  /*0800*/  LDC.64 R10, c[0x0][0x3a8] ;  /* 0x0000ea00ff0a7b82 */ /* 0x000e700000000a00 */
[----:B------:R-:W2:Y:S01]  /*0810*/  LDC.64 R8, c[0x0][0x398] ;  /* 0x0000e600ff087b82 */ /* 0x000ea20000000a00 */
[----:B0-----:R-:W-:-:S05]  /*0820*/  IMAD.WIDE R20, R3, 0x4, R20 ;  /* 0x0000000403147825 */ /* 0x001fca00078e0214 */
[----:B------:R-:W1:Y:S04]  /*0830*/  LDG.E R29, desc[UR4][R20.64] ;  /* 0x00000004141d7981 */ /* 0x000e68000c1e1900 */
[----:B------:R-:W3:Y:S04]  /*0840*/  LDG.E R27, desc[UR4][R20.64+0x4] ;  /* 0x00000404141b7981 */ /* 0x000ee8000c1e1900 */
[----:B------:R-:W4:Y:S04]  /*0850*/  LDG.E R25, desc[UR4][R20.64+0x8] ;  /* 0x0000080414197981 */ /* 0x000f28000c1e1900 */
[----:B------:R-:W5:Y:S04]  /*0860*/  LDG.E R13, desc[UR4][R20.64+0xc] ;  /* 0x00000c04140d7981 */ /* 0x000f68000c1e1900 */
[----:B------:R-:W5:Y:S04]  /*0870*/  LDG.E R15, desc[UR4][R20.64+0x10] ;  /* 0x00001004140f7981 */ /* 0x000f68000c1e1900 */
[----:B------:R-:W5:Y:S04]  /*0880*/  LDG.E R17, desc[UR4][R20.64+0x14] ;  /* 0x0000140414117981 */ /* 0x000f68000c1e1900 */
[----:B------:R-:W5:Y:S04]  /*0890*/  LDG.E R19, desc[UR4][R20.64+0x18] ;  /* 0x0000180414137981 */ /* 0x000f68000c1e1900 */
[----:B------:R4:W5:Y:S01]  /*08a0*/  LDG.E R23, desc[UR4][R20.64+0x1c] ;  /* 0x00001c0414177981 */ /* 0x000962000c1e1900 */
[----:B--2---:R-:W-:-:S05]  /*08b0*/  IMAD.WIDE R8, R3, 0x4, R8 ;  /* 0x0000000403087825 */ /* 0x004fca00078e0208 */
[----:B------:R-:W2:Y:S04]  /*08c0*/  LDG.E R7, desc[UR4][R8.64] ;  /* 0x0000000408077981 */ /* 0x000ea8000c1e1900 */
[----:B------:R-:W2:Y:S01]  /*08d0*/  LDG.E R22, desc[UR4][R8.64+0x8] ;  /* 0x0000080408167981 */ /* 0x000ea2000c1e1900 */
[----:B-1----:R-:W-:-:S04]  /*08e0*/  IMAD.WIDE R28, R29, 0x4, R10 ;  /* 0x000000041d1c7825 */ /* 0x002fc800078e020a */
[--C-:B---3--:R-:W-:Y:S01]  /*08f0*/  IMAD.WIDE R26, R27, 0x4, R10.reuse ;  /* 0x000000041b1a7825 */ /* 0x108fe200078e020a */
[----:B------:R-:W2:Y:S03]  /*0900*/  LDG.E R5, desc[UR4][R28.64] ;  /* 0x000000041c057981 */ /* 0x000ea6000c1e1900 */
[--C-:B----4-:R-:W-:Y:S01]  /*0910*/  IMAD.WIDE R20, R25, 0x4, R10.reuse ;  /* 0x0000000419147825 */ /* 0x110fe200078e020a */
[----:B------:R-:W3:Y:S04]  /*0920*/  LDG.E R2, desc[UR4][R26.64] ;  /* 0x000000041a027981 */ /* 0x000ee8000c1e1900 */
[----:B------:R-:W3:Y:S01]  /*0930*/  LDG.E R25, desc[UR4][R8.64+0x4] ;  /* 0x0000040408197981 */ /* 0x000ee2000c1e1900 */
[----:B-----5:R-:W-:-:S03]  /*0940*/  IMAD.WIDE R12, R13, 0x4, R10 ;  /* 0x000000040d0c7825 */ /* 0x020fc600078e020a */
[----:B------:R-:W4:Y:S01]  /*0950*/  LDG.E R21, desc[UR4][R20.64] ;  /* 0x0000000414157981 */ /* 0x000f22000c1e1900 */
[----:B------:R-:W-:-:S03]  /*0960*/  IMAD.WIDE R14, R15, 0x4, R10 ;  /* 0x000000040f0e7825 */ /* 0x000fc600078e020a */
[----:B------:R-:W5:Y:S01]  /*0970*/  LDG.E R13, desc[UR4][R12.64] ;  /* 0x000000040c0d7981 */ /* 0x000f62000c1e1900 */
[----:B------:R-:W-:-:S03]  /*0980*/  IMAD.WIDE R16, R17, 0x4, R10 ;  /* 0x0000000411107825 */ /* 0x000fc600078e020a */
[----:B------:R-:W5:Y:S01]  /*0990*/  LDG.E R28, desc[UR4][R8.64+0xc] ;  /* 0x00000c04081c7981 */ /* 0x000f62000c1e1900 */
[----:B------:R-:W-:-:S03]  /*09a0*/  IMAD.WIDE R18, R19, 0x4, R10 ;  /* 0x0000000413127825 */ /* 0x000fc600078e020a */
[----:B------:R-:W5:Y:S04]  /*09b0*/  LDG.E R14, desc[UR4][R14.64] ;  /* 0x000000040e0e7981 */ /* 0x000f68000c1e1900 */
[----:B------:R-:W5:Y:S01]  /*09c0*/  LDG.E R29, desc[UR4][R8.64+0x10] ;  /* 0x00001004081d7981 */ /* 0x000f62000c1e1900 */
[----:B------:R-:W-:-:S03]  /*09d0*/  IMAD.WIDE R10, R23, 0x4, R10 ;  /* 0x00000004170a7825 */ /* 0x000fc600078e020a */
[----:B------:R-:W5:Y:S04]  /*09e0*/  LDG.E R17, desc[UR4][R16.64] ;  /* 0x0000000410117981 */ /* 0x000f68000c1e1900 */
[----:B------:R-:W5:Y:S04]  /*09f0*/  LDG.E R26, desc[UR4][R8.64+0x14] ;  /* 0x00001404081a7981 */ /* 0x000f68000c1e1900 */
[----:B------:R-:W5:Y:S04]  /*0a00*/  LDG.E R18, desc[UR4][R18.64] ;  /* 0x0000000412127981 */ /* 0x000f68000c1e1900 */
[----:B------:R-:W5:Y:S04]  /*0a10*/  LDG.E R23, desc[UR4][R8.64+0x18] ;  /* 0x0000180408177981 */ /* 0x000f68000c1e1900 */
[----:B------:R-:W5:Y:S04]  /*0a20*/  LDG.E R12, desc[UR4][R8.64+0x1c] ;  /* 0x00001c04080c7981 */ /* 0x000f68000c1e1900 */
[----:B------:R-:W5:Y:S01]  /*0a30*/  LDG.E R10, desc[UR4][R10.64] ;  /* 0x000000040a0a7981 */ /* 0x000f62000c1e1900 */
[----:B------:R-:W-:Y:S01]  /*0a40*/  IADD3 R3, PT, PT, R3, 0x8, RZ ;  /* 0x0000000803037810 */ /* 0x000fe20007ffe0ff */
[----:B--2---:R-:W-:-:S04]  /*0a50*/  FFMA R6, R7, R5, R6 ;  /* 0x0000000507067223 */ /* 0x004fc80000000006 */
[----:B---3--:R-:W-:-:S04]  /*0a60*/  FFMA R25, R25, R2, R6 ;  /* 0x0000000219197223 */ /* 0x008fc80000000006 */
[----:B----4-:R-:W-:-:S04]  /*0a70*/  FFMA R21, R22, R21, R25 ;  /* 0x0000001516157223 */ /* 0x010fc80000000019 */
[----:B-----5:R-:W-:-:S04]  /*0a80*/  FFMA R28, R28, R13, R21 ;  /* 0x0000000d1c1c7223 */ /* 0x020fc80000000015 */
[----:B------:R-:W-:-:S04]  /*0a90*/  FFMA R29, R29, R14, R28 ;  /* 0x0000000e1d1d7223 */ /* 0x000fc8000000001c */
[----:B------:R-:W-:-:S04]  /*0aa0*/  FFMA R26, R26, R17, R29 ;  /* 0x000000111a1a7223 */ /* 0x000fc8000000001d */
[----:B------:R-:W-:-:S04]  /*0ab0*/  FFMA R23, R23, R18, R26 ;  /* 0x0000001217177223 */ /* 0x000fc8000000001a */
[----:B------:R-:W-:-:S07]  /*0ac0*/  FFMA R6, R12, R10, R23 ;  /* 0x0000000a0c067223 */ /* 0x000fce0000000017 */
.L_x_6:
[----:B------:R-:W-:Y:S05]  /*0ad0*/  BSYNC.RECONVERGENT B1 ;  /* 0x0000000000017941 */ /* 0x000fea0003800200 */
.L_x_5:
[----:B------:R-:W-:Y:S05]  /*0ae0*/  @!P1 BRA `(.L_x_1) ;  /* 0x0000000000c09947 */ /* 0x000fea0003800000 */
[----:B------:R-:W-:Y:S01]  /*0af0*/  ISETP.GE.U32.AND P0, PT, R24, 0x4, PT ;  /* 0x000000041800780c */ /* 0x000fe20003f06070 */
[----:B------:R-:W-:Y:S01]  /*0b00*/  BSSY.RECONVERGENT B1, `(.L_x_7) ;  /* 0x000001e000017945 */ /* 0x000fe20003800200 */
[----:B------:R-:W-:-:S04]  /*0b10*/  LOP3.LUT R4, R4, 0x3, RZ, 0xc0, !PT ;  /* 0x0000000304047812 */ /* 0x000fc800078ec0ff */
[----:B------:R-:W-:-:S07]  /*0b20*/  ISETP.NE.AND P1, PT, R4, RZ, PT ;  /* 0x000000ff0400720c */ /* 0x000fce0003f25270 */
[----:B------:R-:W-:Y:S06]  /*0b30*/  @!P0 BRA `(.L_x_8) ;  /* 0x0000000000688947 */ /* 0x000fec0003800000 */
[----:B------:R-:W0:Y:S08]  /*0b40*/  LDC.64 R8, c[0x0][0x390] ;  /* 0x0000e400ff087b82 */ /* 0x000e300000000a00 */
[----:B------:R-:W1:Y:S01]  /*0b50*/  LDC.64 R10, c[0x0][0x398] ;  /* 0x0000e600ff0a7b82 */ /* 0x000e620000000a00 */
[----:B0-----:R-:W-:-:S07]  /*0b60*/  IMAD.WIDE R12, R3, 0x4, R8 ;  /* 0x00000004030c7825 */ /* 0x001fce00078e0208 */
[----:B------:R-:W0:Y:S01]  /*0b70*/  LDC.64 R8, c[0x0][0x3a8] ;  /* 0x0000ea00ff087b82 */ /* 0x000e220000000a00 */
[----:B------:R-:W0:Y:S04]  /*0b80*/  LDG.E R15, desc[UR4][R12.64] ;  /* 0x000000040c0f7981 */ /* 0x000e28000c1e1900 */
[----:B------:R-:W2:Y:S04]  /*0b90*/  LDG.E R17, desc[UR4][R12.64+0x4] ;  /* 0x000004040c117981 */ /* 0x000ea8000c1e1900 */
[----:B------:R-:W3:Y:S04]  /*0ba0*/  LDG.E R19, desc[UR4][R12.64+0x8] ;  /* 0x000008040c137981 */ /* 0x000ee8000c1e1900 */
[----:B------:R-:W4:Y:S01]  /*0bb0*/  LDG.E R7, desc[UR4][R12.64+0xc] ;  /* 0x00000c040c077981 */ /* 0x000f22000c1e1900 */
[----:B-1----:R-:W-:-:S05]  /*0bc0*/  IMAD.WIDE R10, R3, 0x4, R10 ;  /* 0x00000004030a7825 */ /* 0x002fca00078e020a */
[----:B------:R-:W5:Y:S04]  /*0bd0*/  LDG.E R5, desc[UR4][R10.64] ;  /* 0x000000040a057981 */ /* 0x000f68000c1e1900 */
[----:B------:R-:W5:Y:S04]  /*0be0*/  LDG.E R2, desc[UR4][R10.64+0x4] ;  /* 0x000004040a027981 */ /* 0x000f68000c1e1900 */
[----:B------:R-:W5:Y:S01]  /*0bf0*/  LDG.E R13, desc[UR4][R10.64+0xc] ;  /* 0x00000c040a0d7981 */ /* 0x000f62000c1e1900 */
[----:B0-----:R-:W-:-:S04]  /*0c00*/  IMAD.WIDE R14, R15, 0x4, R8 ;  /* 0x000000040f0e7825 */ /* 0x001fc800078e0208 */
[--C-:B--2---:R-:W-:Y:S02]  /*0c10*/  IMAD.WIDE R16, R17, 0x4, R8.reuse ;  /* 0x0000000411107825 */ /* 0x104fe400078e0208 */
[----:B------:R-:W5:Y:S02]  /*0c20*/  LDG.E R14, desc[UR4][R14.64] ;  /* 0x000000040e0e7981 */ /* 0x000f64000c1e1900 */
[--C-:B---3--:R-:W-:Y:S02]  /*0c30*/  IMAD.WIDE R18, R19, 0x4, R8.reuse ;  /* 0x0000000413127825 */ /* 0x108fe400078e0208 */
[----:B------:R-:W2:Y:S02]  /*0c40*/  LDG.E R16, desc[UR4][R16.64] ;  /* 0x0000000410107981 */ /* 0x000ea4000c1e1900 */
[----:B----4-:R-:W-:Y:S02]  /*0c50*/  IMAD.WIDE R8, R7, 0x4, R8 ;  /* 0x0000000407087825 */ /* 0x010fe400078e0208 */
[----:B------:R-:W3:Y:S04]  /*0c60*/  LDG.E R18, desc[UR4][R18.64] ;  /* 0x0000000412127981 */ /* 0x000ee8000c1e1900 */
[----:B------:R-:W3:Y:S04]  /*0c70*/  LDG.E R7, desc[UR4][R10.64+0x8] ;  /* 0x000008040a077981 */ /* 0x000ee8000c1e1900 */
[----:B------:R-:W4:Y:S01]  /*0c80*/  LDG.E R8, desc[UR4][R8.64] ;  /* 0x0000000408087981 */ /* 0x000f22000c1e1900 */
[----:B------:R-:W-:Y:S01]  /*0c90*/  IADD3 R3, PT, PT, R3, 0x4, RZ ;  /* 0x0000000403037810 */ /* 0x000fe20007ffe0ff */
[----:B-----5:R-:W-:-:S04]  /*0ca0*/  FFMA R5, R5, R14, R6 ;  /* 0x0000000e05057223 */ /* 0x020fc80000000006 */
[----:B--2---:R-:W-:-:S04]  /*0cb0*/  FFMA R2, R2, R16, R5 ;  /* 0x0000001002027223 */ /* 0x004fc80000000005 */
[----:B---3--:R-:W-:-:S04]  /*0cc0*/  FFMA R2, R7, R18, R2 ;  /* 0x0000001207027223 */ /* 0x008fc80000000002 */
[----:B----4-:R-:W-:-:S07]  /*0cd0*/  FFMA R6, R13, R8, R2 ;  /* 0x000000080d067223 */ /* 0x010fce0000000002 */
.L_x_8:
[----:B------:R-:W-:Y:S05]  /*0ce0*/  BSYNC.RECONVERGENT B1 ;  /* 0x0000000000017941 */ /* 0x000fea0003800200 */
.L_x_7:
[----:B------:R-:W-:Y:S05]  /*0cf0*/  @!P1 BRA `(.L_x_1) ;  /* 0x00000000003c9947 */ /* 0x000fea0003800000 */
[----:B------:R-:W0:Y:S01]  /*0d00*/  LDC.64 R16, c[0x0][0x3a8] ;  /* 0x0000ea00ff107b82 */ /* 0x000e220000000a00 */
[----:B------:R-:W-:-:S07]  /*0d10*/  IADD3 R2, PT, PT, -R4, RZ, RZ ;  /* 0x000000ff04027210 */ /* 0x000fce0007ffe1ff */
[----:B------:R-:W1:Y:S08]  /*0d20*/  LDC.64 R14, c[0x0][0x390] ;  /* 0x0000e400ff0e7b82 */ /* 0x000e700000000a00 */
[----:B------:R-:W2:Y:S02]  /*0d30*/  LDC.64 R12, c[0x0][0x398] ;  /* 0x0000e600ff0c7b82 */ /* 0x000ea40000000a00 */
.L_x_9:
[----:B-1----:R-:W-:-:S06]  /*0d40*/  IMAD.WIDE R8, R3, 0x4, R14 ;  /* 0x0000000403087825 */ /* 0x002fcc00078e020e */
[----:B------:R-:W0:Y:S01]  /*0d50*/  LDG.E R9, desc[UR4][R8.64] ;  /* 0x0000000408097981 */ /* 0x000e22000c1e1900 */
[----:B--2---:R-:W-:-:S06]  /*0d60*/  IMAD.WIDE R4, R3, 0x4, R12 ;  /* 0x0000000403047825 */ /* 0x004fcc00078e020c */
[----:B------:R-:W2:Y:S01]  /*0d70*/  LDG.E R5, desc[UR4][R4.64] ;  /* 0x0000000404057981 */ /* 0x000ea2000c1e1900 */
[----:B------:R-:W-:Y:S01]  /*0d80*/  IADD3 R2, PT, PT, R2, 0x1, RZ ;  /* 0x0000000102027810 */ /* 0x000fe20007ffe0ff */
[----:B0-----:R-:W-:-:S06]  /*0d90*/  IMAD.WIDE R10, R9, 0x4, R16 ;  /* 0x00000004090a7825 */ /* 0x001fcc00078e0210 */
[----:B------:R-:W2:Y:S01]  /*0da0*/  LDG.E R10, desc[UR4][R10.64] ;  /* 0x000000040a0a7981 */ /* 0x000ea2000c1e1900 */
[----:B------:R-:W-:Y:S02]  /*0db0*/  ISETP.NE.AND P0, PT, R2, RZ, PT ;  /* 0x000000ff0200720c */ /* 0x000fe40003f05270 */
[----:B------:R-:W-:Y:S01]  /*0dc0*/  IADD3 R3, PT, PT, R3, 0x1, RZ ;  /* 0x0000000103037810 */ /* 0x000fe20007ffe0ff */
[----:B--2---:R-:W-:-:S10]  /*0dd0*/  FFMA R6, R5, R10, R6 ;  /* 0x0000000a05067223 */ /* 0x004fd40000000006 */
[----:B------:R-:W-:Y:S05]  /*0de0*/  @P0 BRA `(.L_x_9) ;  /* 0xfffffffc00d40947 */ /* 0x000fea000383ffff */
.L_x_1:
[----:B------:R-:W-:Y:S05]  /*0df0*/  BSYNC.RECONVERGENT B0 ;  /* 0x0000000000007941 */ /* 0x000fea0003800200 */
.L_x_0:
[----:B------:R-:W0:Y:S08]  /*0e00*/  LDC.64 R2, c[0x0][0x3a0] ;  /* 0x0000e800ff027b82 */ /* 0x000e300000000a00 */
[----:B------:R-:W1:Y:S01]  /*0e10*/  LDC.64 R4, c[0x0][0x3b0] ;  /* 0x0000ec00ff047b82 */ /* 0x000e620000000a00 */
[----:B0-----:R-:W-:-:S06]  /*0e20*/  IMAD.WIDE.U32 R2, R0, 0x4, R2 ;  /* 0x0000000400027825 */ /* 0x001fcc00078e0002 */
[----:B------:R-:W2:Y:S01]  /*0e30*/  LDG.E R3, desc[UR4][R2.64] ;  /* 0x0000000402037981 */ /* 0x000ea2000c1e1900 */
[----:B-1----:R-:W-:-:S04]  /*0e40*/  IMAD.WIDE.U32 R4, R0, 0x4, R4 ;  /* 0x0000000400047825 */ /* 0x002fc800078e0004 */
[----:B--2---:R-:W-:-:S05]  /*0e50*/  FADD R7, R3, -R6 ;  /* 0x8000000603077221 */ /* 0x004fca0000000000 */
[----:B------:R-:W-:Y:S01]  /*0e60*/  STG.E desc[UR4][R4.64], R7 ;  /* 0x0000000704007986 */ /* 0x000fe2000c101904 */
[----:B------:R-:W-:Y:S05]  /*0e70*/  EXIT ;  /* 0x000000000000794d */ /* 0x000fea0003800000 */
.L_x_10:
[----:B------:R-:W-:-:S00]  /*0e80*/  BRA `(.L_x_10) ;  /* 0xfffffffc00fc7947 */ /* 0x000fc0000383ffff */
[----:B------:R-:W-:-:S00]  /*0e90*/  NOP ;  /* 0x0000000000007918 */ /* 0x000fc00000000000 */
        /* <DEDUP_REMOVED lines=14> */
.L_x_22:


//--------------------- .text._Z7spRMultiPKiS0_PKfS2_Pf --------------------------
	.section	.text._Z7spRMultiPKiS0_PKfS2_Pf,"ax",@progbits
	.align	128
        .global         _Z7spRMultiPKiS0_PKfS2_Pf
        .type           _Z7spRMultiPKiS0_PKfS2_Pf,@function
        .size           _Z7spRMultiPKiS0_PKfS2_Pf,(.L_x_23 - _Z7spRMultiPKiS0_PKfS2_Pf)
        .other          _Z7spRMultiPKiS0_PKfS2_Pf,@"STO_CUDA_ENTRY STV_DEFAULT"
_Z7spRMultiPKiS0_PKfS2_Pf:
.text._Z7spRMultiPKiS0_PKfS2_Pf:
        /* <DEDUP_REMOVED lines=33> */
.L_x_15:
        /* <DEDUP_REMOVED lines=87> */
.L_x_14:
[----:B------:R-:W-:Y:S05]  /*0780*/  BSYNC.RECONVERGENT B1 ;  /* 0x0000000000017941 */ /* 0x000fea0003800200 */
.L_x_13:
        /* <DEDUP_REMOVED lines=52> */
.L_x_17:
[----:B------:R-:W-:Y:S05]  /*0ad0*/  BSYNC.RECONVERGENT B1 ;  /* 0x0000000000017941 */ /* 0x000fea0003800200 */
.L_x_16:
        /* <DEDUP_REMOVED lines=32> */
.L_x_19:
[----:B------:R-:W-:Y:S05]  /*0ce0*/  BSYNC.RECONVERGENT B1 ;  /* 0x0000000000017941 */ /* 0x000fea0003800200 */
.L_x_18:
[----:B------:R-:W-:Y:S05]  /*0cf0*/  @!P1 BRA `(.L_x_12) ;  /* 0x00000000003c9947 */ /* 0x000fea0003800000 */
[----:B------:R-:W0:Y:S01]  /*0d00*/  LDC.64 R16, c[0x0][0x3a0] ;  /* 0x0000e800ff107b82 */ /* 0x000e220000000a00 */
[----:B------:R-:W-:-:S07]  /*0d10*/  IADD3 R2, PT, PT, -R4, RZ, RZ ;  /* 0x000000ff04027210 */ /* 0x000fce0007ffe1ff */
[----:B------:R-:W1:Y:S08]  /*0d20*/  LDC.64 R14, c[0x0][0x390] ;  /* 0x0000e400ff0e7b82 */ /* 0x000e700000000a00 */
[----:B------:R-:W2:Y:S02]  /*0d30*/  LDC.64 R12, c[0x0][0x398] ;  /* 0x0000e600ff0c7b82 */ /* 0x000ea40000000a00 */
.L_x_20:
        /* <DEDUP_REMOVED lines=11> */
.L_x_12:
[----:B------:R-:W-:Y:S05]  /*0df0*/  BSYNC.RECONVERGENT B0 ;  /* 0x0000000000007941 */ /* 0x000fea0003800200 */
.L_x_11:
[----:B------:R-:W0:Y:S02]  /*0e00*/  LDC.64 R2, c[0x0][0x3a8] ;  /* 0x0000ea00ff027b82 */ /* 0x000e240000000a00 */
[----:B0-----:R-:W-:-:S05]  /*0e10*/  IMAD.WIDE.U32 R2, R0, 0x4, R2 ;  /* 0x0000000400027825 */ /* 0x001fca00078e0002 */
[----:B------:R-:W-:Y:S01]  /*0e20*/  STG.E desc[UR4][R2.64], R6 ;  /* 0x0000000602007986 */ /* 0x000fe2000c101904 */
[----:B------:R-:W-:Y:S05]  /*0e30*/  EXIT ;  /* 0x000000000000794d */ /* 0x000fea0003800000 */
.L_x_21:
        /* <DEDUP_REMOVED lines=12> */
.L_x_23:


//--------------------- .nv.shared.reserved.0     --------------------------
	.section	.nv.shared.reserved.0,"aw",@nobits
	.weak		__nv_reservedSMEM_offset_0_alias
	.size		__nv_reservedSMEM_offset_0_alias, 0, 64
	.other		__nv_reservedSMEM_offset_0_alias,@"STO_CUDA_RESERVED_SHARED STV_DEFAULT"
__nv_reservedSMEM_offset_0_alias:
	.zero		0
	.zero		64


//--------------------- .nv.constant0._Z10spRMultSubiPKiS0_PKfS2_S2_Pf --------------------------
	.section	.nv.constant0._Z10spRMultSubiPKiS0_PKfS2_S2_Pf,"a",@progbits
	.sectionflags	@""
	.align	4
.nv.constant0._Z10spRMultSubiPKiS0_PKfS2_S2_Pf:
	.zero		952


//--------------------- .nv.constant0._Z7spRMultiPKiS0_PKfS2_Pf --------------------------
	.section	.nv.constant0._Z7spRMultiPKiS0_PKfS2_Pf,"a",@progbits
	.sectionflags	@""
	.align	4
.nv.constant0._Z7spRMultiPKiS0_PKfS2_Pf:
	.zero		944


//--------------------- SYMBOLS --------------------------

	.type		.nv.reservedSmem.offset0,@object
	.size		.nv.reservedSmem.offset0,0x4
